//
// Generated by NVIDIA NVVM Compiler
//
// Compiler Build ID: CL-36424714
// Cuda compilation tools, release 13.0, V13.0.88
// Based on NVVM 20.0.0
//

.version 9.0
.target sm_100
.address_size 64

	// .globl	kernel
// _ZZ11blockReducefE5psums has been demoted

.visible .entry kernel(
	.param .u32 kernel_param_0,
	.param .u32 kernel_param_1,
	.param .u32 kernel_param_2,
	.param .u32 kernel_param_3,
	.param .u64 .ptr .align 1 kernel_param_4,
	.param .u64 .ptr .align 1 kernel_param_5
)
{
	.reg .pred 	%p<14>;
	.reg .b32 	%r<35>;
	.reg .b32 	%f<15>;
	.reg .b64 	%rd<9>;
	// demoted variable
	.shared .align 4 .b8 _ZZ11blockReducefE5psums[64];
	ld.param.u32 	%r14, [kernel_param_0];
	ld.param.u32 	%r12, [kernel_param_1];
	ld.param.u32 	%r13, [kernel_param_2];
	ld.param.u64 	%rd2, [kernel_param_4];
	ld.param.u64 	%rd3, [kernel_param_5];
	mov.u32 	%r1, %ctaid.x;
	mov.u32 	%r2, %tid.x;
	setp.gt.s32 	%p1, %r1, %r14;
	@%p1 bra 	$L__BB0_9;
	cvta.to.global.u64 	%rd4, %rd2;
	mad.lo.s32 	%r15, %r12, %r1, %r2;
	mul.wide.s32 	%rd5, %r15, 4;
	add.s64 	%rd6, %rd4, %rd5;
	ld.global.f32 	%f1, [%rd6];
	setp.lt.s32 	%p2, %r13, 1;
	@%p2 bra 	$L__BB0_9;
	and.b32  	%r3, %r2, 31;
	shr.u32 	%r17, %r2, 3;
	mov.u32 	%r18, _ZZ11blockReducefE5psums;
	add.s32 	%r4, %r18, %r17;
	mov.u32 	%r5, %ntid.x;
	shr.u32 	%r19, %r5, 5;
	add.s32 	%r6, %r19, -1;
	and.b32  	%r20, %r19, 134217712;
	neg.s32 	%r7, %r20;
	cvta.to.global.u64 	%rd1, %rd3;
	mov.b32 	%r33, 0;
$L__BB0_3:
	setp.ne.s32 	%p3, %r3, 0;
	mad.lo.s32 	%r21, %r33, %r12, %r2;
	mul.wide.s32 	%rd7, %r21, 4;
	add.s64 	%rd8, %rd1, %rd7;
	ld.global.f32 	%f3, [%rd8];
	sub.f32 	%f4, %f1, %f3;
	mul.f32 	%f5, %f4, %f4;
	mov.b32 	%r22, %f5;
	shfl.sync.bfly.b32	%r23|%p4, %r22, 16, 31, -1;
	mov.b32 	%f6, %r23;
	add.f32 	%f7, %f5, %f6;
	mov.b32 	%r24, %f7;
	shfl.sync.bfly.b32	%r25|%p5, %r24, 8, 31, -1;
	mov.b32 	%f8, %r25;
	add.f32 	%f9, %f7, %f8;
	mov.b32 	%r26, %f9;
	shfl.sync.bfly.b32	%r27|%p6, %r26, 4, 31, -1;
	mov.b32 	%f10, %r27;
	add.f32 	%f11, %f9, %f10;
	mov.b32 	%r28, %f11;
	shfl.sync.bfly.b32	%r29|%p7, %r28, 2, 31, -1;
	mov.b32 	%f12, %r29;
	add.f32 	%f13, %f11, %f12;
	mov.b32 	%r30, %f13;
	shfl.sync.bfly.b32	%r31|%p8, %r30, 1, 31, -1;
	mov.b32 	%f14, %r31;
	add.f32 	%f2, %f13, %f14;
	@%p3 bra 	$L__BB0_5;
	st.shared.f32 	[%r4], %f2;
$L__BB0_5:
	setp.lt.u32 	%p9, %r6, 15;
	setp.lt.u32 	%p10, %r5, 32;
	bar.sync 	0;
	or.pred  	%p11, %p10, %p9;
	@%p11 bra 	$L__BB0_8;
	mov.u32 	%r34, %r7;
$L__BB0_7:
	.pragma "nounroll";
	add.s32 	%r34, %r34, 16;
	setp.ne.s32 	%p12, %r34, 0;
	@%p12 bra 	$L__BB0_7;
$L__BB0_8:
	add.s32 	%r33, %r33, 1;
	setp.ne.s32 	%p13, %r33, %r13;
	@%p13 bra 	$L__BB0_3;
$L__BB0_9:
	ret;

}


// ===== COMPILED SASS (sm_100) =====

	.target	sm_100

	.elftype	@"ET_EXEC"


//--------------------- .note.nv.tkinfo           --------------------------
	.section	.note.nv.tkinfo,"",@"SHT_NOTE"
	.sectionflags	@"SHF_NOTE_NV_TKINFO"
	.tkinfo
        /*0018*/ 	.word	0x00000002
        /*0030*/ 	.string	""
        /*0030*/ 	.string	"ptxas"
        /*0030*/ 	.string	"Cuda compilation tools, release 13.0, V13.0.88"
        /*0030*/ 	.string	"Build cuda_13.0.r13.0/compiler.36424714_0"
        /*0030*/ 	.string	"-arch sm_100 -m 64 "



//--------------------- .note.nv.cuinfo           --------------------------
	.section	.note.nv.cuinfo,"",@"SHT_NOTE"
	.sectionflags	@"SHF_NOTE_NV_CUINFO"
        /*0018*/ 	.short	0x0002
        /*001a*/ 	.short	0x0064
        /*001c*/ 	.short	0x0082
	.zero		2


//--------------------- .nv.info                  --------------------------
	.section	.nv.info,"",@"SHT_CUDA_INFO"
	.align	4


	//----- nvinfo : EIATTR_REGCOUNT
	.align		4
        /*0000*/ 	.byte	0x04, 0x2f
        /*0002*/ 	.short	(.L_1 - .L_0)
	.align		4
.L_0:
        /*0004*/ 	.word	index@(kernel)
        /*0008*/ 	.word	0x00000010


	//----- nvinfo : EIATTR_FRAME_SIZE
	.align		4
.L_1:
        /*000c*/ 	.byte	0x04, 0x11
        /*000e*/ 	.short	(.L_3 - .L_2)
	.align		4
.L_2:
        /*0010*/ 	.word	index@(kernel)
        /*0014*/ 	.word	0x00000000


	//----- nvinfo : EIATTR_MIN_STACK_SIZE
	.align		4
.L_3:
        /*0018*/ 	.byte	0x04, 0x12
        /*001a*/ 	.short	(.L_5 - .L_4)
	.align		4
.L_4:
        /*001c*/ 	.word	index@(kernel)
        /*0020*/ 	.word	0x00000000
.L_5:


//--------------------- .nv.compat                --------------------------
	.section	.nv.compat,"",@"SHT_CUDA_COMPAT_INFO"
	.align	4
        /*0000*/ 	.byte	0x02, 0x09, 0x00, 0x00, 0x02, 0x02, 0x01, 0x00, 0x02, 0x05, 0x05, 0x00, 0x03, 0x07, 0x01, 0x01
        /*0010*/ 	.byte	0x02, 0x03, 0x00, 0x00, 0x02, 0x06, 0x01, 0x00, 0x04, 0x0b, 0x08, 0x00, 0x09, 0x00, 0x00, 0x00
        /*0020*/ 	.byte	0x00, 0x00, 0x00, 0x00


//--------------------- .nv.info.kernel           --------------------------
	.section	.nv.info.kernel,"",@"SHT_CUDA_INFO"
	.sectionflags	@""
	.align	4


	//----- nvinfo : EIATTR_CUDA_API_VERSION
	.align		4
        /*0000*/ 	.byte	0x04, 0x37
        /*0002*/ 	.short	(.L_7 - .L_6)
.L_6:
        /*0004*/ 	.word	0x00000082


	//----- nvinfo : EIATTR_KPARAM_INFO
	.align		4
.L_7:
        /*0008*/ 	.byte	0x04, 0x17
        /*000a*/ 	.short	(.L_9 - .L_8)
.L_8:
        /*000c*/ 	.word	0x00000000
        /*0010*/ 	.short	0x0005
        /*0012*/ 	.short	0x0018
        /*0014*/ 	.byte	0x00, 0xf5, 0x21, 0x00


	//----- nvinfo : EIATTR_KPARAM_INFO
	.align		4
.L_9:
        /*0018*/ 	.byte	0x04, 0x17
        /*001a*/ 	.short	(.L_11 - .L_10)
.L_10:
        /*001c*/ 	.word	0x00000000
        /*0020*/ 	.short	0x0004
        /*0022*/ 	.short	0x0010
        /*0024*/ 	.byte	0x00, 0xf5, 0x21, 0x00


	//----- nvinfo : EIATTR_KPARAM_INFO
	.align		4
.L_11:
        /*0028*/ 	.byte	0x04, 0x17
        /*002a*/ 	.short	(.L_13 - .L_12)
.L_12:
        /*002c*/ 	.word	0x00000000
        /*0030*/ 	.short	0x0003
        /*0032*/ 	.short	0x000c
        /*0034*/ 	.byte	0x00, 0xf0, 0x11, 0x00


	//----- nvinfo : EIATTR_KPARAM_INFO
	.align		4
.L_13:
        /*0038*/ 	.byte	0x04, 0x17
        /*003a*/ 	.short	(.L_15 - .L_14)
.L_14:
        /*003c*/ 	.word	0x00000000
        /*0040*/ 	.short	0x0002
        /*0042*/ 	.short	0x0008
        /*0044*/ 	.byte	0x00, 0xf0, 0x11, 0x00


	//----- nvinfo : EIATTR_KPARAM_INFO
	.align		4
.L_15:
        /*0048*/ 	.byte	0x04, 0x17
        /*004a*/ 	.short	(.L_17 - .L_16)
.L_16:
        /*004c*/ 	.word	0x00000000
        /*0050*/ 	.short	0x0001
        /*0052*/ 	.short	0x0004
        /*0054*/ 	.byte	0x00, 0xf0, 0x11, 0x00


	//----- nvinfo : EIATTR_KPARAM_INFO
	.align		4
.L_17:
        /*0058*/ 	.byte	0x04, 0x17
        /*005a*/ 	.short	(.L_19 - .L_18)
.L_18:
        /*005c*/ 	.word	0x00000000
        /*0060*/ 	.short	0x0000
        /*0062*/ 	.short	0x0000
        /*0064*/ 	.byte	0x00, 0xf0, 0x11, 0x00


	//----- nvinfo : EIATTR_SPARSE_MMA_MASK
	.align		4
.L_19:
        /*0068*/ 	.byte	0x03, 0x50
        /*006a*/ 	.short	0x0000


	//----- nvinfo : EIATTR_MAXREG_COUNT
	.align		4
        /*006c*/ 	.byte	0x03, 0x1b
        /*006e*/ 	.short	0x00ff


	//----- nvinfo : EIATTR_NUM_BARRIERS
	.align		4
        /*0070*/ 	.byte	0x02, 0x4c
        /*0072*/ 	.byte	0x01
	.zero		1


	//----- nvinfo : EIATTR_MERCURY_ISA_VERSION
	.align		4
        /*0074*/ 	.byte	0x03, 0x5f
        /*0076*/ 	.short	0x0101


	//----- nvinfo : EIATTR_COOP_GROUP_MASK_REGIDS
	.align		4
        /*0078*/ 	.byte	0x04, 0x29
        /*007a*/ 	.short	(.L_21 - .L_20)


	//   ....[0]....
.L_20:
        /*007c*/ 	.word	0xffffffff


	//   ....[1]....
        /*0080*/ 	.word	0xffffffff


	//   ....[2]....
        /*0084*/ 	.word	0xffffffff


	//   ....[3]....
        /*0088*/ 	.word	0xffffffff


	//   ....[4]....
        /*008c*/ 	.word	0xffffffff


	//----- nvinfo : EIATTR_COOP_GROUP_INSTR_OFFSETS
	.align		4
.L_21:
        /*0090*/ 	.byte	0x04, 0x28
        /*0092*/ 	.short	(.L_23 - .L_22)


	//   ....[0]....
.L_22:
        /*0094*/ 	.word	0x000001f0


	//   ....[1]....
        /*0098*/ 	.word	0x00000210


	//   ....[2]....
        /*009c*/ 	.word	0x00000230


	//   ....[3]....
        /*00a0*/ 	.word	0x00000250


	//   ....[4]....
        /*00a4*/ 	.word	0x00000270


	//----- nvinfo : EIATTR_VRC_CTA_INIT_COUNT
	.align		4
.L_23:
        /*00a8*/ 	.byte	0x02, 0x4a
	.zero		1
	.zero		1


	//----- nvinfo : EIATTR_EXIT_INSTR_OFFSETS
	.align		4
        /*00ac*/ 	.byte	0x04, 0x1c
        /*00ae*/ 	.short	(.L_25 - .L_24)


	//   ....[0]....
.L_24:
        /*00b0*/ 	.word	0x00000040


	//   ....[1]....
        /*00b4*/ 	.word	0x000000a0


	//   ....[2]....
        /*00b8*/ 	.word	0x000002c0


	//----- nvinfo : EIATTR_CBANK_PARAM_SIZE
	.align		4
.L_25:
        /*00bc*/ 	.byte	0x03, 0x19
        /*00be*/ 	.short	0x0020


	//----- nvinfo : EIATTR_PARAM_CBANK
	.align		4
        /*00c0*/ 	.byte	0x04, 0x0a
        /*00c2*/ 	.short	(.L_27 - .L_26)
	.align		4
.L_26:
        /*00c4*/ 	.word	index@(.nv.constant0.kernel)
        /*00c8*/ 	.short	0x0380
        /*00ca*/ 	.short	0x0020


	//----- nvinfo : EIATTR_SW_WAR
	.align		4
.L_27:
        /*00cc*/ 	.byte	0x04, 0x36
        /*00ce*/ 	.short	(.L_29 - .L_28)
.L_28:
        /*00d0*/ 	.word	0x00000008
.L_29:


//--------------------- .nv.callgraph             --------------------------
	.section	.nv.callgraph,"",@"SHT_CUDA_CALLGRAPH"
	.align	4
	.sectionentsize	8
	.align		4
        /*0000*/ 	.word	0x00000000
	.align		4
        /*0004*/ 	.word	0xffffffff
	.align		4
        /*0008*/ 	.word	0x00000000
	.align		4
        /*000c*/ 	.word	0xfffffffe
	.align		4
        /*0010*/ 	.word	0x00000000
	.align		4
        /*0014*/ 	.word	0xfffffffd
	.align		4
        /*0018*/ 	.word	0x00000000
	.align		4
        /*001c*/ 	.word	0xfffffffc


//--------------------- .text.kernel              --------------------------
	.section	.text.kernel,"ax",@progbits
	.align	128
        .global         kernel
        .type           kernel,@function
        .size           kernel,(.L_x_2 - kernel)
        .other          kernel,@"STO_CUDA_ENTRY STV_DEFAULT"
kernel:
.text.kernel:
[----:B------:R-:W-:Y:S08]  /*0000*/  LDC R1, c[0x0][0x37c] ;  /* 0x0000df00ff017b82 */ /* 0x000ff00000000800 */
[----:B------:R-:W0:Y:S08]  /*0010*/  S2UR UR4, SR_CTAID.X ;  /* 0x00000000000479c3 */ /* 0x000e300000002500 */
[----:B------:R-:W0:Y:S02]  /*0020*/  LDC R0, c[0x0][0x380] ;  /* 0x0000e000ff007b82 */ /* 0x000e240000000800 */
[----:B0-----:R-:W-:-:S13]  /*0030*/  ISETP.LT.AND P0, PT, R0, UR4, PT ;  /* 0x0000000400007c0c */ /* 0x001fda000bf01270 */
[----:B------:R-:W-:Y:S05]  /*0040*/  @P0 EXIT ;  /* 0x000000000000094d */ /* 0x000fea0003800000 */
[----:B------:R-:W0:Y:S01]  /*0050*/  LDC R0, c[0x0][0x388] ;  /* 0x0000e200ff007b82 */ /* 0x000e220000000800 */
[----:B------:R-:W1:Y:S07]  /*0060*/  S2R R12, SR_TID.X ;  /* 0x00000000000c7919 */ /* 0x000e6e0000002100 */
[----:B------:R-:W2:Y:S08]  /*0070*/  LDC R3, c[0x0][0x384] ;  /* 0x0000e100ff037b82 */ /* 0x000eb00000000800 */
[----:B------:R-:W3:Y:S01]  /*0080*/  LDC.64 R4, c[0x0][0x390] ;  /* 0x0000e400ff047b82 */ /* 0x000ee20000000a00 */
[----:B0-----:R-:W-:-:S13]  /*0090*/  ISETP.GE.AND P0, PT, R0, 0x1, PT ;  /* 0x000000010000780c */ /* 0x001fda0003f06270 */
[----:B-12---:R-:W-:Y:S05]  /*00a0*/  @!P0 EXIT ;  /* 0x000000000000894d */ /* 0x006fea0003800000 */
[----:B------:R-:W0:Y:S01]  /*00b0*/  LDCU.64 UR6, c[0x0][0x358] ;  /* 0x00006b00ff0677ac */ /* 0x000e220008000a00 */
[----:B------:R-:W-:Y:S01]  /*00c0*/  IMAD R3, R3, UR4, R12 ;  /* 0x0000000403037c24 */ /* 0x000fe2000f8e020c */
[----:B------:R-:W1:Y:S01]  /*00d0*/  S2UR UR5, SR_CgaCtaId ;  /* 0x00000000000579c3 */ /* 0x000e620000008800 */
[----:B------:R-:W2:Y:S02]  /*00e0*/  LDCU UR8, c[0x0][0x388] ;  /* 0x00007100ff0877ac */ /* 0x000ea40008000800 */
[----:B---3--:R-:W-:-:S05]  /*00f0*/  IMAD.WIDE R4, R3, 0x4, R4 ;  /* 0x0000000403047825 */ /* 0x008fca00078e0204 */
[----:B------:R-:W3:Y:S01]  /*0100*/  LDC R13, c[0x0][0x384] ;  /* 0x0000e100ff0d7b82 */ /* 0x000ee20000000800 */
[----:B0-----:R0:W5:Y:S07]  /*0110*/  LDG.E R0, desc[UR6][R4.64] ;  /* 0x0000000604007981 */ /* 0x00116e000c1e1900 */
[----:B------:R-:W4:Y:S01]  /*0120*/  LDC.64 R2, c[0x0][0x398] ;  /* 0x0000e600ff027b82 */ /* 0x000f220000000a00 */
[----:B------:R-:W-:Y:S02]  /*0130*/  UMOV UR4, 0x400 ;  /* 0x0000040000047882 */ /* 0x000fe40000000000 */
[----:B-1----:R-:W-:-:S06]  /*0140*/  ULEA UR4, UR5, UR4, 0x18 ;  /* 0x0000000405047291 */ /* 0x002fcc000f8ec0ff */
[----:B------:R-:W-:Y:S01]  /*0150*/  LEA.HI R6, R12, UR4, RZ, 0x1d ;  /* 0x000000040c067c11 */ /* 0x000fe2000f8fe8ff */
[----:B0-2---:R-:W-:-:S06]  /*0160*/  UMOV UR4, URZ ;  /* 0x000000ff00047c82 */ /* 0x005fcc0008000000 */
.L_x_0:
[----:B0--3--:R-:W-:-:S04]  /*0170*/  IMAD R5, R13, UR4, R12 ;  /* 0x000000040d057c24 */ /* 0x009fc8000f8e020c */
[----:B----4-:R-:W-:-:S06]  /*0180*/  IMAD.WIDE R4, R5, 0x4, R2 ;  /* 0x0000000405047825 */ /* 0x010fcc00078e0202 */
[----:B------:R-:W2:Y:S01]  /*0190*/  LDG.E R5, desc[UR6][R4.64] ;  /* 0x0000000604057981 */ /* 0x000ea2000c1e1900 */
[----:B------:R-:W-:Y:S01]  /*01a0*/  LOP3.LUT P0, RZ, R12, 0x1f, RZ, 0xc0, !PT ;  /* 0x0000001f0cff7812 */ /* 0x000fe2000780c0ff */
[----:B------:R-:W-:-:S04]  /*01b0*/  UIADD3 UR4, UPT, UPT, UR4, 0x1, URZ ;  /* 0x0000000104047890 */ /* 0x000fc8000fffe0ff */
[----:B------:R-:W-:Y:S01]  /*01c0*/  UISETP.NE.AND UP0, UPT, UR4, UR8, UPT ;  /* 0x000000080400728c */ /* 0x000fe2000bf05270 */
[----:B--2--5:R-:W-:-:S04]  /*01d0*/  FADD R7, R0, -R5 ;  /* 0x8000000500077221 */ /* 0x024fc80000000000 */
[----:B------:R-:W-:-:S05]  /*01e0*/  FMUL R7, R7, R7 ;  /* 0x0000000707077220 */ /* 0x000fca0000400000 */
[----:B------:R-:W0:Y:S02]  /*01f0*/  SHFL.BFLY PT, R8, R7, 0x10, 0x1f ;  /* 0x0e001f0007087f89 */ /* 0x000e2400000e0000 */
[----:B0-----:R-:W-:-:S05]  /*0200*/  FADD R8, R7, R8 ;  /* 0x0000000807087221 */ /* 0x001fca0000000000 */
        /* <DEDUP_REMOVED lines=8> */
[----:B------:R0:W-:Y:S01]  /*0290*/  @!P0 STS [R6], R5 ;  /* 0x0000000506008388 */ /* 0x0001e20000000800 */
[----:B------:R-:W-:Y:S06]  /*02a0*/  BAR.SYNC.DEFER_BLOCKING 0x0 ;  /* 0x0000000000007b1d */ /* 0x000fec0000010000 */
[----:B------:R-:W-:Y:S05]  /*02b0*/  BRA.U UP0, `(.L_x_0) ;  /* 0xfffffffd00ac7547 */ /* 0x000fea000b83ffff */
[----:B------:R-:W-:Y:S05]  /*02c0*/  EXIT ;  /* 0x000000000000794d */ /* 0x000fea0003800000 */
.L_x_1:
[----:B------:R-:W-:-:S00]  /*02d0*/  BRA `(.L_x_1) ;  /* 0xfffffffc00fc7947 */ /* 0x000fc0000383ffff */
[----:B------:R-:W-:-:S00]  /*02e0*/  NOP ;  /* 0x0000000000007918 */ /* 0x000fc00000000000 */
        /* <DEDUP_REMOVED lines=9> */
.L_x_2:


//--------------------- .nv.shared.kernel         --------------------------
	.section	.nv.shared.kernel,"aw",@nobits
	.sectionflags	@""
	.align	4
.nv.shared.kernel:
	.zero		1088


//--------------------- .nv.shared.reserved.0     --------------------------
	.section	.nv.shared.reserved.0,"aw",@nobits
	.weak		__nv_reservedSMEM_offset_0_alias
	.size		__nv_reservedSMEM_offset_0_alias, 0, 64
	.other		__nv_reservedSMEM_offset_0_alias,@"STO_CUDA_RESERVED_SHARED STV_DEFAULT"
__nv_reservedSMEM_offset_0_alias:
	.zero		0
	.zero		64


//--------------------- .nv.constant0.kernel      --------------------------
	.section	.nv.constant0.kernel,"a",@progbits
	.sectionflags	@""
	.align	4
.nv.constant0.kernel:
	.zero		928


//--------------------- SYMBOLS --------------------------

	.type		.nv.reservedSmem.offset0,@object
	.size		.nv.reservedSmem.offset0,0x4
	.type		.nv.reservedSmem.cap,@object
	.size		.nv.reservedSmem.cap,0x4
